//
// Generated by NVIDIA NVVM Compiler
//
// Compiler Build ID: CL-36424714
// Cuda compilation tools, release 13.0, V13.0.88
// Based on NVVM 20.0.0
//

.version 9.0
.target sm_100
.address_size 64

	// .globl	sleep

.visible .entry sleep(
	.param .u32 sleep_param_0
)
{
	.reg .b32 	%r<1001>;

	ld.param.u32 	%r1, [sleep_param_0];
	// begin inline asm
	nanosleep.u32 %r1;
	// end inline asm
	// begin inline asm
	nanosleep.u32 %r1;
	// end inline asm
	// begin inline asm
	nanosleep.u32 %r1;
	// end inline asm
	// begin inline asm
	nanosleep.u32 %r1;
	// end inline asm
	// begin inline asm
	nanosleep.u32 %r1;
	// end inline asm
	// begin inline asm
	nanosleep.u32 %r1;
	// end inline asm
	// begin inline asm
	nanosleep.u32 %r1;
	// end inline asm
	// begin inline asm
	nanosleep.u32 %r1;
	// end inline asm
	// begin inline asm
	nanosleep.u32 %r1;
	// end inline asm
	// begin inline asm
	nanosleep.u32 %r1;
	// end inline asm
	// begin inline asm
	nanosleep.u32 %r1;
	// end inline asm
	// begin inline asm
	nanosleep.u32 %r1;
	// end inline asm
	// begin inline asm
	nanosleep.u32 %r1;
	// end inline asm
	// begin inline asm
	nanosleep.u32 %r1;
	// end inline asm
	// begin inline asm
	nanosleep.u32 %r1;
	// end inline asm
	// begin inline asm
	nanosleep.u32 %r1;
	// end inline asm
	// begin inline asm
	nanosleep.u32 %r1;
	// end inline asm
	// begin inline asm
	nanosleep.u32 %r1;
	// end inline asm
	// begin inline asm
	nanosleep.u32 %r1;
	// end inline asm
	// begin inline asm
	nanosleep.u32 %r1;
	// end inline asm
	// begin inline asm
	nanosleep.u32 %r1;
	// end inline asm
	// begin inline asm
	nanosleep.u32 %r1;
	// end inline asm
	// begin inline asm
	nanosleep.u32 %r1;
	// end inline asm
	// begin inline asm
	nanosleep.u32 %r1;
	// end inline asm
	// begin inline asm
	nanosleep.u32 %r1;
	// end inline asm
	// begin inline asm
	nanosleep.u32 %r1;
	// end inline asm
	// begin inline asm
	nanosleep.u32 %r1;
	// end inline asm
	// begin inline asm
	nanosleep.u32 %r1;
	// end inline asm
	// begin inline asm
	nanosleep.u32 %r1;
	// end inline asm
	// begin inline asm
	nanosleep.u32 %r1;
	// end inline asm
	// begin inline asm
	nanosleep.u32 %r1;
	// end inline asm
	// begin inline asm
	nanosleep.u32 %r1;
	// end inline asm
	// begin inline asm
	nanosleep.u32 %r1;
	// end inline asm
	// begin inline asm
	nanosleep.u32 %r1;
	// end inline asm
	// begin inline asm
	nanosleep.u32 %r1;
	// end inline asm
	// begin inline asm
	nanosleep.u32 %r1;
	// end inline asm
	// begin inline asm
	nanosleep.u32 %r1;
	// end inline asm
	// begin inline asm
	nanosleep.u32 %r1;
	// end inline asm
	// begin inline asm
	nanosleep.u32 %r1;
	// end inline asm
	// begin inline asm
	nanosleep.u32 %r1;
	// end inline asm
	// begin inline asm
	nanosleep.u32 %r1;
	// end inline asm
	// begin inline asm
	nanosleep.u32 %r1;
	// end inline asm
	// begin inline asm
	nanosleep.u32 %r1;
	// end inline asm
	// begin inline asm
	nanosleep.u32 %r1;
	// end inline asm
	// begin inline asm
	nanosleep.u32 %r1;
	// end inline asm
	// begin inline asm
	nanosleep.u32 %r1;
	// end inline asm
	// begin inline asm
	nanosleep.u32 %r1;
	// end inline asm
	// begin inline asm
	nanosleep.u32 %r1;
	// end inline asm
	// begin inline asm
	nanosleep.u32 %r1;
	// end inline asm
	// begin inline asm
	nanosleep.u32 %r1;
	// end inline asm
	// begin inline asm
	nanosleep.u32 %r1;
	// end inline asm
	// begin inline asm
	nanosleep.u32 %r1;
	// end inline asm
	// begin inline asm
	nanosleep.u32 %r1;
	// end inline asm
	// begin inline asm
	nanosleep.u32 %r1;
	// end inline asm
	// begin inline asm
	nanosleep.u32 %r1;
	// end inline asm
	// begin inline asm
	nanosleep.u32 %r1;
	// end inline asm
	// begin inline asm
	nanosleep.u32 %r1;
	// end inline asm
	// begin inline asm
	nanosleep.u32 %r1;
	// end inline asm
	// begin inline asm
	nanosleep.u32 %r1;
	// end inline asm
	// begin inline asm
	nanosleep.u32 %r1;
	// end inline asm
	// begin inline asm
	nanosleep.u32 %r1;
	// end inline asm
	// begin inline asm
	nanosleep.u32 %r1;
	// end inline asm
	// begin inline asm
	nanosleep.u32 %r1;
	// end inline asm
	// begin inline asm
	nanosleep.u32 %r1;
	// end inline asm
	// begin inline asm
	nanosleep.u32 %r1;
	// end inline asm
	// begin inline asm
	nanosleep.u32 %r1;
	// end inline asm
	// begin inline asm
	nanosleep.u32 %r1;
	// end inline asm
	// begin inline asm
	nanosleep.u32 %r1;
	// end inline asm
	// begin inline asm
	nanosleep.u32 %r1;
	// end inline asm
	// begin inline asm
	nanosleep.u32 %r1;
	// end inline asm
	// begin inline asm
	nanosleep.u32 %r1;
	// end inline asm
	// begin inline asm
	nanosleep.u32 %r1;
	// end inline asm
	// begin inline asm
	nanosleep.u32 %r1;
	// end inline asm
	// begin inline asm
	nanosleep.u32 %r1;
	// end inline asm
	// begin inline asm
	nanosleep.u32 %r1;
	// end inline asm
	// begin inline asm
	nanosleep.u32 %r1;
	// end inline asm
	// begin inline asm
	nanosleep.u32 %r1;
	// end inline asm
	// begin inline asm
	nanosleep.u32 %r1;
	// end inline asm
	// begin inline asm
	nanosleep.u32 %r1;
	// end inline asm
	// begin inline asm
	nanosleep.u32 %r1;
	// end inline asm
	// begin inline asm
	nanosleep.u32 %r1;
	// end inline asm
	// begin inline asm
	nanosleep.u32 %r1;
	// end inline asm
	// begin inline asm
	nanosleep.u32 %r1;
	// end inline asm
	// begin inline asm
	nanosleep.u32 %r1;
	// end inline asm
	// begin inline asm
	nanosleep.u32 %r1;
	// end inline asm
	// begin inline asm
	nanosleep.u32 %r1;
	// end inline asm
	// begin inline asm
	nanosleep.u32 %r1;
	// end inline asm
	// begin inline asm
	nanosleep.u32 %r1;
	// end inline asm
	// begin inline asm
	nanosleep.u32 %r1;
	// end inline asm
	// begin inline asm
	nanosleep.u32 %r1;
	// end inline asm
	// begin inline asm
	nanosleep.u32 %r1;
	// end inline asm
	// begin inline asm
	nanosleep.u32 %r1;
	// end inline asm
	// begin inline asm
	nanosleep.u32 %r1;
	// end inline asm
	// begin inline asm
	nanosleep.u32 %r1;
	// end inline asm
	// begin inline asm
	nanosleep.u32 %r1;
	// end inline asm
	// begin inline asm
	nanosleep.u32 %r1;
	// end inline asm
	// begin inline asm
	nanosleep.u32 %r1;
	// end inline asm
	// begin inline asm
	nanosleep.u32 %r1;
	// end inline asm
	// begin inline asm
	nanosleep.u32 %r1;
	// end inline asm
	// begin inline asm
	nanosleep.u32 %r1;
	// end inline asm
	// begin inline asm
	nanosleep.u32 %r1;
	// end inline asm
	// begin inline asm
	nanosleep.u32 %r1;
	// end inline asm
	// begin inline asm
	nanosleep.u32 %r1;
	// end inline asm
	// begin inline asm
	nanosleep.u32 %r1;
	// end inline asm
	// begin inline asm
	nanosleep.u32 %r1;
	// end inline asm
	// begin inline asm
	nanosleep.u32 %r1;
	// end inline asm
	// begin inline asm
	nanosleep.u32 %r1;
	// end inline asm
	// begin inline asm
	nanosleep.u32 %r1;
	// end inline asm
	// begin inline asm
	nanosleep.u32 %r1;
	// end inline asm
	// begin inline asm
	nanosleep.u32 %r1;
	// end inline asm
	// begin inline asm
	nanosleep.u32 %r1;
	// end inline asm
	// begin inline asm
	nanosleep.u32 %r1;
	// end inline asm
	// begin inline asm
	nanosleep.u32 %r1;
	// end inline asm
	// begin inline asm
	nanosleep.u32 %r1;
	// end inline asm
	// begin inline asm
	nanosleep.u32 %r1;
	// end inline asm
	// begin inline asm
	nanosleep.u32 %r1;
	// end inline asm
	// begin inline asm
	nanosleep.u32 %r1;
	// end inline asm
	// begin inline asm
	nanosleep.u32 %r1;
	// end inline asm
	// begin inline asm
	nanosleep.u32 %r1;
	// end inline asm
	// begin inline asm
	nanosleep.u32 %r1;
	// end inline asm
	// begin inline asm
	nanosleep.u32 %r1;
	// end inline asm
	// begin inline asm
	nanosleep.u32 %r1;
	// end inline asm
	// begin inline asm
	nanosleep.u32 %r1;
	// end inline asm
	// begin inline asm
	nanosleep.u32 %r1;
	// end inline asm
	// begin inline asm
	nanosleep.u32 %r1;
	// end inline asm
	// begin inline asm
	nanosleep.u32 %r1;
	// end inline asm
	// begin inline asm
	nanosleep.u32 %r1;
	// end inline asm
	// begin inline asm
	nanosleep.u32 %r1;
	// end inline asm
	// begin inline asm
	nanosleep.u32 %r1;
	// end inline asm
	// begin inline asm
	nanosleep.u32 %r1;
	// end inline asm
	// begin inline asm
	nanosleep.u32 %r1;
	// end inline asm
	// begin inline asm
	nanosleep.u32 %r1;
	// end inline asm
	// begin inline asm
	nanosleep.u32 %r1;
	// end inline asm
	// begin inline asm
	nanosleep.u32 %r1;
	// end inline asm
	// begin inline asm
	nanosleep.u32 %r1;
	// end inline asm
	// begin inline asm
	nanosleep.u32 %r1;
	// end inline asm
	// begin inline asm
	nanosleep.u32 %r1;
	// end inline asm
	// begin inline asm
	nanosleep.u32 %r1;
	// end inline asm
	// begin inline asm
	nanosleep.u32 %r1;
	// end inline asm
	// begin inline asm
	nanosleep.u32 %r1;
	// end inline asm
	// begin inline asm
	nanosleep.u32 %r1;
	// end inline asm
	// begin inline asm
	nanosleep.u32 %r1;
	// end inline asm
	// begin inline asm
	nanosleep.u32 %r1;
	// end inline asm
	// begin inline asm
	nanosleep.u32 %r1;
	// end inline asm
	// begin inline asm
	nanosleep.u32 %r1;
	// end inline asm
	// begin inline asm
	nanosleep.u32 %r1;
	// end inline asm
	// begin inline asm
	nanosleep.u32 %r1;
	// end inline asm
	// begin inline asm
	nanosleep.u32 %r1;
	// end inline asm
	// begin inline asm
	nanosleep.u32 %r1;
	// end inline asm
	// begin inline asm
	nanosleep.u32 %r1;
	// end inline asm
	// begin inline asm
	nanosleep.u32 %r1;
	// end inline asm
	// begin inline asm
	nanosleep.u32 %r1;
	// end inline asm
	// begin inline asm
	nanosleep.u32 %r1;
	// end inline asm
	// begin inline asm
	nanosleep.u32 %r1;
	// end inline asm
	// begin inline asm
	nanosleep.u32 %r1;
	// end inline asm
	// begin inline asm
	nanosleep.u32 %r1;
	// end inline asm
	// begin inline asm
	nanosleep.u32 %r1;
	// end inline asm
	// begin inline asm
	nanosleep.u32 %r1;
	// end inline asm
	// begin inline asm
	nanosleep.u32 %r1;
	// end inline asm
	// begin inline asm
	nanosleep.u32 %r1;
	// end inline asm
	// begin inline asm
	nanosleep.u32 %r1;
	// end inline asm
	// begin inline asm
	nanosleep.u32 %r1;
	// end inline asm
	// begin inline asm
	nanosleep.u32 %r1;
	// end inline asm
	// begin inline asm
	nanosleep.u32 %r1;
	// end inline asm
	// begin inline asm
	nanosleep.u32 %r1;
	// end inline asm
	// begin inline asm
	nanosleep.u32 %r1;
	// end inline asm
	// begin inline asm
	nanosleep.u32 %r1;
	// end inline asm
	// begin inline asm
	nanosleep.u32 %r1;
	// end inline asm
	// begin inline asm
	nanosleep.u32 %r1;
	// end inline asm
	// begin inline asm
	nanosleep.u32 %r1;
	// end inline asm
	// begin inline asm
	nanosleep.u32 %r1;
	// end inline asm
	// begin inline asm
	nanosleep.u32 %r1;
	// end inline asm
	// begin inline asm
	nanosleep.u32 %r1;
	// end inline asm
	// begin inline asm
	nanosleep.u32 %r1;
	// end inline asm
	// begin inline asm
	nanosleep.u32 %r1;
	// end inline asm
	// begin inline asm
	nanosleep.u32 %r1;
	// end inline asm
	// begin inline asm
	nanosleep.u32 %r1;
	// end inline asm
	// begin inline asm
	nanosleep.u32 %r1;
	// end inline asm
	// begin inline asm
	nanosleep.u32 %r1;
	// end inline asm
	// begin inline asm
	nanosleep.u32 %r1;
	// end inline asm
	// begin inline asm
	nanosleep.u32 %r1;
	// end inline asm
	// begin inline asm
	nanosleep.u32 %r1;
	// end inline asm
	// begin inline asm
	nanosleep.u32 %r1;
	// end inline asm
	// begin inline asm
	nanosleep.u32 %r1;
	// end inline asm
	// begin inline asm
	nanosleep.u32 %r1;
	// end inline asm
	// begin inline asm
	nanosleep.u32 %r1;
	// end inline asm
	// begin inline asm
	nanosleep.u32 %r1;
	// end inline asm
	// begin inline asm
	nanosleep.u32 %r1;
	// end inline asm
	// begin inline asm
	nanosleep.u32 %r1;
	// end inline asm
	// begin inline asm
	nanosleep.u32 %r1;
	// end inline asm
	// begin inline asm
	nanosleep.u32 %r1;
	// end inline asm
	// begin inline asm
	nanosleep.u32 %r1;
	// end inline asm
	// begin inline asm
	nanosleep.u32 %r1;
	// end inline asm
	// begin inline asm
	nanosleep.u32 %r1;
	// end inline asm
	// begin inline asm
	nanosleep.u32 %r1;
	// end inline asm
	// begin inline asm
	nanosleep.u32 %r1;
	// end inline asm
	// begin inline asm
	nanosleep.u32 %r1;
	// end inline asm
	// begin inline asm
	nanosleep.u32 %r1;
	// end inline asm
	// begin inline asm
	nanosleep.u32 %r1;
	// end inline asm
	// begin inline asm
	nanosleep.u32 %r1;
	// end inline asm
	// begin inline asm
	nanosleep.u32 %r1;
	// end inline asm
	// begin inline asm
	nanosleep.u32 %r1;
	// end inline asm
	// begin inline asm
	nanosleep.u32 %r1;
	// end inline asm
	// begin inline asm
	nanosleep.u32 %r1;
	// end inline asm
	// begin inline asm
	nanosleep.u32 %r1;
	// end inline asm
	// begin inline asm
	nanosleep.u32 %r1;
	// end inline asm
	// begin inline asm
	nanosleep.u32 %r1;
	// end inline asm
	// begin inline asm
	nanosleep.u32 %r1;
	// end inline asm
	// begin inline asm
	nanosleep.u32 %r1;
	// end inline asm
	// begin inline asm
	nanosleep.u32 %r1;
	// end inline asm
	// begin inline asm
	nanosleep.u32 %r1;
	// end inline asm
	// begin inline asm
	nanosleep.u32 %r1;
	// end inline asm
	// begin inline asm
	nanosleep.u32 %r1;
	// end inline asm
	// begin inline asm
	nanosleep.u32 %r1;
	// end inline asm
	// begin inline asm
	nanosleep.u32 %r1;
	// end inline asm
	// begin inline asm
	nanosleep.u32 %r1;
	// end inline asm
	// begin inline asm
	nanosleep.u32 %r1;
	// end inline asm
	// begin inline asm
	nanosleep.u32 %r1;
	// end inline asm
	// begin inline asm
	nanosleep.u32 %r1;
	// end inline asm
	// begin inline asm
	nanosleep.u32 %r1;
	// end inline asm
	// begin inline asm
	nanosleep.u32 %r1;
	// end inline asm
	// begin inline asm
	nanosleep.u32 %r1;
	// end inline asm
	// begin inline asm
	nanosleep.u32 %r1;
	// end inline asm
	// begin inline asm
	nanosleep.u32 %r1;
	// end inline asm
	// begin inline asm
	nanosleep.u32 %r1;
	// end inline asm
	// begin inline asm
	nanosleep.u32 %r1;
	// end inline asm
	// begin inline asm
	nanosleep.u32 %r1;
	// end inline asm
	// begin inline asm
	nanosleep.u32 %r1;
	// end inline asm
	// begin inline asm
	nanosleep.u32 %r1;
	// end inline asm
	// begin inline asm
	nanosleep.u32 %r1;
	// end inline asm
	// begin inline asm
	nanosleep.u32 %r1;
	// end inline asm
	// begin inline asm
	nanosleep.u32 %r1;
	// end inline asm
	// begin inline asm
	nanosleep.u32 %r1;
	// end inline asm
	// begin inline asm
	nanosleep.u32 %r1;
	// end inline asm
	// begin inline asm
	nanosleep.u32 %r1;
	// end inline asm
	// begin inline asm
	nanosleep.u32 %r1;
	// end inline asm
	// begin inline asm
	nanosleep.u32 %r1;
	// end inline asm
	// begin inline asm
	nanosleep.u32 %r1;
	// end inline asm
	// begin inline asm
	nanosleep.u32 %r1;
	// end inline asm
	// begin inline asm
	nanosleep.u32 %r1;
	// end inline asm
	// begin inline asm
	nanosleep.u32 %r1;
	// end inline asm
	// begin inline asm
	nanosleep.u32 %r1;
	// end inline asm
	// begin inline asm
	nanosleep.u32 %r1;
	// end inline asm
	// begin inline asm
	nanosleep.u32 %r1;
	// end inline asm
	// begin inline asm
	nanosleep.u32 %r1;
	// end inline asm
	// begin inline asm
	nanosleep.u32 %r1;
	// end inline asm
	// begin inline asm
	nanosleep.u32 %r1;
	// end inline asm
	// begin inline asm
	nanosleep.u32 %r1;
	// end inline asm
	// begin inline asm
	nanosleep.u32 %r1;
	// end inline asm
	// begin inline asm
	nanosleep.u32 %r1;
	// end inline asm
	// begin inline asm
	nanosleep.u32 %r1;
	// end inline asm
	// begin inline asm
	nanosleep.u32 %r1;
	// end inline asm
	// begin inline asm
	nanosleep.u32 %r1;
	// end inline asm
	// begin inline asm
	nanosleep.u32 %r1;
	// end inline asm
	// begin inline asm
	nanosleep.u32 %r1;
	// end inline asm
	// begin inline asm
	nanosleep.u32 %r1;
	// end inline asm
	// begin inline asm
	nanosleep.u32 %r1;
	// end inline asm
	// begin inline asm
	nanosleep.u32 %r1;
	// end inline asm
	// begin inline asm
	nanosleep.u32 %r1;
	// end inline asm
	// begin inline asm
	nanosleep.u32 %r1;
	// end inline asm
	// begin inline asm
	nanosleep.u32 %r1;
	// end inline asm
	// begin inline asm
	nanosleep.u32 %r1;
	// end inline asm
	// begin inline asm
	nanosleep.u32 %r1;
	// end inline asm
	// begin inline asm
	nanosleep.u32 %r1;
	// end inline asm
	// begin inline asm
	nanosleep.u32 %r1;
	// end inline asm
	// begin inline asm
	nanosleep.u32 %r1;
	// end inline asm
	// begin inline asm
	nanosleep.u32 %r1;
	// end inline asm
	// begin inline asm
	nanosleep.u32 %r1;
	// end inline asm
	// begin inline asm
	nanosleep.u32 %r1;
	// end inline asm
	// begin inline asm
	nanosleep.u32 %r1;
	// end inline asm
	// begin inline asm
	nanosleep.u32 %r1;
	// end inline asm
	// begin inline asm
	nanosleep.u32 %r1;
	// end inline asm
	// begin inline asm
	nanosleep.u32 %r1;
	// end inline asm
	// begin inline asm
	nanosleep.u32 %r1;
	// end inline asm
	// begin inline asm
	nanosleep.u32 %r1;
	// end inline asm
	// begin inline asm
	nanosleep.u32 %r1;
	// end inline asm
	// begin inline asm
	nanosleep.u32 %r1;
	// end inline asm
	// begin inline asm
	nanosleep.u32 %r1;
	// end inline asm
	// begin inline asm
	nanosleep.u32 %r1;
	// end inline asm
	// begin inline asm
	nanosleep.u32 %r1;
	// end inline asm
	// begin inline asm
	nanosleep.u32 %r1;
	// end inline asm
	// begin inline asm
	nanosleep.u32 %r1;
	// end inline asm
	// begin inline asm
	nanosleep.u32 %r1;
	// end inline asm
	// begin inline asm
	nanosleep.u32 %r1;
	// end inline asm
	// begin inline asm
	nanosleep.u32 %r1;
	// end inline asm
	// begin inline asm
	nanosleep.u32 %r1;
	// end inline asm
	// begin inline asm
	nanosleep.u32 %r1;
	// end inline asm
	// begin inline asm
	nanosleep.u32 %r1;
	// end inline asm
	// begin inline asm
	nanosleep.u32 %r1;
	// end inline asm
	// begin inline asm
	nanosleep.u32 %r1;
	// end inline asm
	// begin inline asm
	nanosleep.u32 %r1;
	// end inline asm
	// begin inline asm
	nanosleep.u32 %r1;
	// end inline asm
	// begin inline asm
	nanosleep.u32 %r1;
	// end inline asm
	// begin inline asm
	nanosleep.u32 %r1;
	// end inline asm
	// begin inline asm
	nanosleep.u32 %r1;
	// end inline asm
	// begin inline asm
	nanosleep.u32 %r1;
	// end inline asm
	// begin inline asm
	nanosleep.u32 %r1;
	// end inline asm
	// begin inline asm
	nanosleep.u32 %r1;
	// end inline asm
	// begin inline asm
	nanosleep.u32 %r1;
	// end inline asm
	// begin inline asm
	nanosleep.u32 %r1;
	// end inline asm
	// begin inline asm
	nanosleep.u32 %r1;
	// end inline asm
	// begin inline asm
	nanosleep.u32 %r1;
	// end inline asm
	// begin inline asm
	nanosleep.u32 %r1;
	// end inline asm
	// begin inline asm
	nanosleep.u32 %r1;
	// end inline asm
	// begin inline asm
	nanosleep.u32 %r1;
	// end inline asm
	// begin inline asm
	nanosleep.u32 %r1;
	// end inline asm
	// begin inline asm
	nanosleep.u32 %r1;
	// end inline asm
	// begin inline asm
	nanosleep.u32 %r1;
	// end inline asm
	// begin inline asm
	nanosleep.u32 %r1;
	// end inline asm
	// begin inline asm
	nanosleep.u32 %r1;
	// end inline asm
	// begin inline asm
	nanosleep.u32 %r1;
	// end inline asm
	// begin inline asm
	nanosleep.u32 %r1;
	// end inline asm
	// begin inline asm
	nanosleep.u32 %r1;
	// end inline asm
	// begin inline asm
	nanosleep.u32 %r1;
	// end inline asm
	// begin inline asm
	nanosleep.u32 %r1;
	// end inline asm
	// begin inline asm
	nanosleep.u32 %r1;
	// end inline asm
	// begin inline asm
	nanosleep.u32 %r1;
	// end inline asm
	// begin inline asm
	nanosleep.u32 %r1;
	// end inline asm
	// begin inline asm
	nanosleep.u32 %r1;
	// end inline asm
	// begin inline asm
	nanosleep.u32 %r1;
	// end inline asm
	// begin inline asm
	nanosleep.u32 %r1;
	// end inline asm
	// begin inline asm
	nanosleep.u32 %r1;
	// end inline asm
	// begin inline asm
	nanosleep.u32 %r1;
	// end inline asm
	// begin inline asm
	nanosleep.u32 %r1;
	// end inline asm
	// begin inline asm
	nanosleep.u32 %r1;
	// end inline asm
	// begin inline asm
	nanosleep.u32 %r1;
	// end inline asm
	// begin inline asm
	nanosleep.u32 %r1;
	// end inline asm
	// begin inline asm
	nanosleep.u32 %r1;
	// end inline asm
	// begin inline asm
	nanosleep.u32 %r1;
	// end inline asm
	// begin inline asm
	nanosleep.u32 %r1;
	// end inline asm
	// begin inline asm
	nanosleep.u32 %r1;
	// end inline asm
	// begin inline asm
	nanosleep.u32 %r1;
	// end inline asm
	// begin inline asm
	nanosleep.u32 %r1;
	// end inline asm
	// begin inline asm
	nanosleep.u32 %r1;
	// end inline asm
	// begin inline asm
	nanosleep.u32 %r1;
	// end inline asm
	// begin inline asm
	nanosleep.u32 %r1;
	// end inline asm
	// begin inline asm
	nanosleep.u32 %r1;
	// end inline asm
	// begin inline asm
	nanosleep.u32 %r1;
	// end inline asm
	// begin inline asm
	nanosleep.u32 %r1;
	// end inline asm
	// begin inline asm
	nanosleep.u32 %r1;
	// end inline asm
	// begin inline asm
	nanosleep.u32 %r1;
	// end inline asm
	// begin inline asm
	nanosleep.u32 %r1;
	// end inline asm
	// begin inline asm
	nanosleep.u32 %r1;
	// end inline asm
	// begin inline asm
	nanosleep.u32 %r1;
	// end inline asm
	// begin inline asm
	nanosleep.u32 %r1;
	// end inline asm
	// begin inline asm
	nanosleep.u32 %r1;
	// end inline asm
	// begin inline asm
	nanosleep.u32 %r1;
	// end inline asm
	// begin inline asm
	nanosleep.u32 %r1;
	// end inline asm
	// begin inline asm
	nanosleep.u32 %r1;
	// end inline asm
	// begin inline asm
	nanosleep.u32 %r1;
	// end inline asm
	// begin inline asm
	nanosleep.u32 %r1;
	// end inline asm
	// begin inline asm
	nanosleep.u32 %r1;
	// end inline asm
	// begin inline asm
	nanosleep.u32 %r1;
	// end inline asm
	// begin inline asm
	nanosleep.u32 %r1;
	// end inline asm
	// begin inline asm
	nanosleep.u32 %r1;
	// end inline asm
	// begin inline asm
	nanosleep.u32 %r1;
	// end inline asm
	// begin inline asm
	nanosleep.u32 %r1;
	// end inline asm
	// begin inline asm
	nanosleep.u32 %r1;
	// end inline asm
	// begin inline asm
	nanosleep.u32 %r1;
	// end inline asm
	// begin inline asm
	nanosleep.u32 %r1;
	// end inline asm
	// begin inline asm
	nanosleep.u32 %r1;
	// end inline asm
	// begin inline asm
	nanosleep.u32 %r1;
	// end inline asm
	// begin inline asm
	nanosleep.u32 %r1;
	// end inline asm
	// begin inline asm
	nanosleep.u32 %r1;
	// end inline asm
	// begin inline asm
	nanosleep.u32 %r1;
	// end inline asm
	// begin inline asm
	nanosleep.u32 %r1;
	// end inline asm
	// begin inline asm
	nanosleep.u32 %r1;
	// end inline asm
	// begin inline asm
	nanosleep.u32 %r1;
	// end inline asm
	// begin inline asm
	nanosleep.u32 %r1;
	// end inline asm
	// begin inline asm
	nanosleep.u32 %r1;
	// end inline asm
	// begin inline asm
	nanosleep.u32 %r1;
	// end inline asm
	// begin inline asm
	nanosleep.u32 %r1;
	// end inline asm
	// begin inline asm
	nanosleep.u32 %r1;
	// end inline asm
	// begin inline asm
	nanosleep.u32 %r1;
	// end inline asm
	// begin inline asm
	nanosleep.u32 %r1;
	// end inline asm
	// begin inline asm
	nanosleep.u32 %r1;
	// end inline asm
	// begin inline asm
	nanosleep.u32 %r1;
	// end inline asm
	// begin inline asm
	nanosleep.u32 %r1;
	// end inline asm
	// begin inline asm
	nanosleep.u32 %r1;
	// end inline asm
	// begin inline asm
	nanosleep.u32 %r1;
	// end inline asm
	// begin inline asm
	nanosleep.u32 %r1;
	// end inline asm
	// begin inline asm
	nanosleep.u32 %r1;
	// end inline asm
	// begin inline asm
	nanosleep.u32 %r1;
	// end inline asm
	// begin inline asm
	nanosleep.u32 %r1;
	// end inline asm
	// begin inline asm
	nanosleep.u32 %r1;
	// end inline asm
	// begin inline asm
	nanosleep.u32 %r1;
	// end inline asm
	// begin inline asm
	nanosleep.u32 %r1;
	// end inline asm
	// begin inline asm
	nanosleep.u32 %r1;
	// end inline asm
	// begin inline asm
	nanosleep.u32 %r1;
	// end inline asm
	// begin inline asm
	nanosleep.u32 %r1;
	// end inline asm
	// begin inline asm
	nanosleep.u32 %r1;
	// end inline asm
	// begin inline asm
	nanosleep.u32 %r1;
	// end inline asm
	// begin inline asm
	nanosleep.u32 %r1;
	// end inline asm
	// begin inline asm
	nanosleep.u32 %r1;
	// end inline asm
	// begin inline asm
	nanosleep.u32 %r1;
	// end inline asm
	// begin inline asm
	nanosleep.u32 %r1;
	// end inline asm
	// begin inline asm
	nanosleep.u32 %r1;
	// end inline asm
	// begin inline asm
	nanosleep.u32 %r1;
	// end inline asm
	// begin inline asm
	nanosleep.u32 %r1;
	// end inline asm
	// begin inline asm
	nanosleep.u32 %r1;
	// end inline asm
	// begin inline asm
	nanosleep.u32 %r1;
	// end inline asm
	// begin inline asm
	nanosleep.u32 %r1;
	// end inline asm
	// begin inline asm
	nanosleep.u32 %r1;
	// end inline asm
	// begin inline asm
	nanosleep.u32 %r1;
	// end inline asm
	// begin inline asm
	nanosleep.u32 %r1;
	// end inline asm
	// begin inline asm
	nanosleep.u32 %r1;
	// end inline asm
	// begin inline asm
	nanosleep.u32 %r1;
	// end inline asm
	// begin inline asm
	nanosleep.u32 %r1;
	// end inline asm
	// begin inline asm
	nanosleep.u32 %r1;
	// end inline asm
	// begin inline asm
	nanosleep.u32 %r1;
	// end inline asm
	// begin inline asm
	nanosleep.u32 %r1;
	// end inline asm
	// begin inline asm
	nanosleep.u32 %r1;
	// end inline asm
	// begin inline asm
	nanosleep.u32 %r1;
	// end inline asm
	// begin inline asm
	nanosleep.u32 %r1;
	// end inline asm
	// begin inline asm
	nanosleep.u32 %r1;
	// end inline asm
	// begin inline asm
	nanosleep.u32 %r1;
	// end inline asm
	// begin inline asm
	nanosleep.u32 %r1;
	// end inline asm
	// begin inline asm
	nanosleep.u32 %r1;
	// end inline asm
	// begin inline asm
	nanosleep.u32 %r1;
	// end inline asm
	// begin inline asm
	nanosleep.u32 %r1;
	// end inline asm
	// begin inline asm
	nanosleep.u32 %r1;
	// end inline asm
	// begin inline asm
	nanosleep.u32 %r1;
	// end inline asm
	// begin inline asm
	nanosleep.u32 %r1;
	// end inline asm
	// begin inline asm
	nanosleep.u32 %r1;
	// end inline asm
	// begin inline asm
	nanosleep.u32 %r1;
	// end inline asm
	// begin inline asm
	nanosleep.u32 %r1;
	// end inline asm
	// begin inline asm
	nanosleep.u32 %r1;
	// end inline asm
	// begin inline asm
	nanosleep.u32 %r1;
	// end inline asm
	// begin inline asm
	nanosleep.u32 %r1;
	// end inline asm
	// begin inline asm
	nanosleep.u32 %r1;
	// end inline asm
	// begin inline asm
	nanosleep.u32 %r1;
	// end inline asm
	// begin inline asm
	nanosleep.u32 %r1;
	// end inline asm
	// begin inline asm
	nanosleep.u32 %r1;
	// end inline asm
	// begin inline asm
	nanosleep.u32 %r1;
	// end inline asm
	// begin inline asm
	nanosleep.u32 %r1;
	// end inline asm
	// begin inline asm
	nanosleep.u32 %r1;
	// end inline asm
	// begin inline asm
	nanosleep.u32 %r1;
	// end inline asm
	// begin inline asm
	nanosleep.u32 %r1;
	// end inline asm
	// begin inline asm
	nanosleep.u32 %r1;
	// end inline asm
	// begin inline asm
	nanosleep.u32 %r1;
	// end inline asm
	// begin inline asm
	nanosleep.u32 %r1;
	// end inline asm
	// begin inline asm
	nanosleep.u32 %r1;
	// end inline asm
	// begin inline asm
	nanosleep.u32 %r1;
	// end inline asm
	// begin inline asm
	nanosleep.u32 %r1;
	// end inline asm
	// begin inline asm
	nanosleep.u32 %r1;
	// end inline asm
	// begin inline asm
	nanosleep.u32 %r1;
	// end inline asm
	// begin inline asm
	nanosleep.u32 %r1;
	// end inline asm
	// begin inline asm
	nanosleep.u32 %r1;
	// end inline asm
	// begin inline asm
	nanosleep.u32 %r1;
	// end inline asm
	// begin inline asm
	nanosleep.u32 %r1;
	// end inline asm
	// begin inline asm
	nanosleep.u32 %r1;
	// end inline asm
	// begin inline asm
	nanosleep.u32 %r1;
	// end inline asm
	// begin inline asm
	nanosleep.u32 %r1;
	// end inline asm
	// begin inline asm
	nanosleep.u32 %r1;
	// end inline asm
	// begin inline asm
	nanosleep.u32 %r1;
	// end inline asm
	// begin inline asm
	nanosleep.u32 %r1;
	// end inline asm
	// begin inline asm
	nanosleep.u32 %r1;
	// end inline asm
	// begin inline asm
	nanosleep.u32 %r1;
	// end inline asm
	// begin inline asm
	nanosleep.u32 %r1;
	// end inline asm
	// begin inline asm
	nanosleep.u32 %r1;
	// end inline asm
	// begin inline asm
	nanosleep.u32 %r1;
	// end inline asm
	// begin inline asm
	nanosleep.u32 %r1;
	// end inline asm
	// begin inline asm
	nanosleep.u32 %r1;
	// end inline asm
	// begin inline asm
	nanosleep.u32 %r1;
	// end inline asm
	// begin inline asm
	nanosleep.u32 %r1;
	// end inline asm
	// begin inline asm
	nanosleep.u32 %r1;
	// end inline asm
	// begin inline asm
	nanosleep.u32 %r1;
	// end inline asm
	// begin inline asm
	nanosleep.u32 %r1;
	// end inline asm
	// begin inline asm
	nanosleep.u32 %r1;
	// end inline asm
	// begin inline asm
	nanosleep.u32 %r1;
	// end inline asm
	// begin inline asm
	nanosleep.u32 %r1;
	// end inline asm
	// begin inline asm
	nanosleep.u32 %r1;
	// end inline asm
	// begin inline asm
	nanosleep.u32 %r1;
	// end inline asm
	// begin inline asm
	nanosleep.u32 %r1;
	// end inline asm
	// begin inline asm
	nanosleep.u32 %r1;
	// end inline asm
	// begin inline asm
	nanosleep.u32 %r1;
	// end inline asm
	// begin inline asm
	nanosleep.u32 %r1;
	// end inline asm
	// begin inline asm
	nanosleep.u32 %r1;
	// end inline asm
	// begin inline asm
	nanosleep.u32 %r1;
	// end inline asm
	// begin inline asm
	nanosleep.u32 %r1;
	// end inline asm
	// begin inline asm
	nanosleep.u32 %r1;
	// end inline asm
	// begin inline asm
	nanosleep.u32 %r1;
	// end inline asm
	// begin inline asm
	nanosleep.u32 %r1;
	// end inline asm
	// begin inline asm
	nanosleep.u32 %r1;
	// end inline asm
	// begin inline asm
	nanosleep.u32 %r1;
	// end inline asm
	// begin inline asm
	nanosleep.u32 %r1;
	// end inline asm
	// begin inline asm
	nanosleep.u32 %r1;
	// end inline asm
	// begin inline asm
	nanosleep.u32 %r1;
	// end inline asm
	// begin inline asm
	nanosleep.u32 %r1;
	// end inline asm
	// begin inline asm
	nanosleep.u32 %r1;
	// end inline asm
	// begin inline asm
	nanosleep.u32 %r1;
	// end inline asm
	// begin inline asm
	nanosleep.u32 %r1;
	// end inline asm
	// begin inline asm
	nanosleep.u32 %r1;
	// end inline asm
	// begin inline asm
	nanosleep.u32 %r1;
	// end inline asm
	// begin inline asm
	nanosleep.u32 %r1;
	// end inline asm
	// begin inline asm
	nanosleep.u32 %r1;
	// end inline asm
	// begin inline asm
	nanosleep.u32 %r1;
	// end inline asm
	// begin inline asm
	nanosleep.u32 %r1;
	// end inline asm
	// begin inline asm
	nanosleep.u32 %r1;
	// end inline asm
	// begin inline asm
	nanosleep.u32 %r1;
	// end inline asm
	// begin inline asm
	nanosleep.u32 %r1;
	// end inline asm
	// begin inline asm
	nanosleep.u32 %r1;
	// end inline asm
	// begin inline asm
	nanosleep.u32 %r1;
	// end inline asm
	// begin inline asm
	nanosleep.u32 %r1;
	// end inline asm
	// begin inline asm
	nanosleep.u32 %r1;
	// end inline asm
	// begin inline asm
	nanosleep.u32 %r1;
	// end inline asm
	// begin inline asm
	nanosleep.u32 %r1;
	// end inline asm
	// begin inline asm
	nanosleep.u32 %r1;
	// end inline asm
	// begin inline asm
	nanosleep.u32 %r1;
	// end inline asm
	// begin inline asm
	nanosleep.u32 %r1;
	// end inline asm
	// begin inline asm
	nanosleep.u32 %r1;
	// end inline asm
	// begin inline asm
	nanosleep.u32 %r1;
	// end inline asm
	// begin inline asm
	nanosleep.u32 %r1;
	// end inline asm
	// begin inline asm
	nanosleep.u32 %r1;
	// end inline asm
	// begin inline asm
	nanosleep.u32 %r1;
	// end inline asm
	// begin inline asm
	nanosleep.u32 %r1;
	// end inline asm
	// begin inline asm
	nanosleep.u32 %r1;
	// end inline asm
	// begin inline asm
	nanosleep.u32 %r1;
	// end inline asm
	// begin inline asm
	nanosleep.u32 %r1;
	// end inline asm
	// begin inline asm
	nanosleep.u32 %r1;
	// end inline asm
	// begin inline asm
	nanosleep.u32 %r1;
	// end inline asm
	// begin inline asm
	nanosleep.u32 %r1;
	// end inline asm
	// begin inline asm
	nanosleep.u32 %r1;
	// end inline asm
	// begin inline asm
	nanosleep.u32 %r1;
	// end inline asm
	// begin inline asm
	nanosleep.u32 %r1;
	// end inline asm
	// begin inline asm
	nanosleep.u32 %r1;
	// end inline asm
	// begin inline asm
	nanosleep.u32 %r1;
	// end inline asm
	// begin inline asm
	nanosleep.u32 %r1;
	// end inline asm
	// begin inline asm
	nanosleep.u32 %r1;
	// end inline asm
	// begin inline asm
	nanosleep.u32 %r1;
	// end inline asm
	// begin inline asm
	nanosleep.u32 %r1;
	// end inline asm
	// begin inline asm
	nanosleep.u32 %r1;
	// end inline asm
	// begin inline asm
	nanosleep.u32 %r1;
	// end inline asm
	// begin inline asm
	nanosleep.u32 %r1;
	// end inline asm
	// begin inline asm
	nanosleep.u32 %r1;
	// end inline asm
	// begin inline asm
	nanosleep.u32 %r1;
	// end inline asm
	// begin inline asm
	nanosleep.u32 %r1;
	// end inline asm
	// begin inline asm
	nanosleep.u32 %r1;
	// end inline asm
	// begin inline asm
	nanosleep.u32 %r1;
	// end inline asm
	// begin inline asm
	nanosleep.u32 %r1;
	// end inline asm
	// begin inline asm
	nanosleep.u32 %r1;
	// end inline asm
	// begin inline asm
	nanosleep.u32 %r1;
	// end inline asm
	// begin inline asm
	nanosleep.u32 %r1;
	// end inline asm
	// begin inline asm
	nanosleep.u32 %r1;
	// end inline asm
	// begin inline asm
	nanosleep.u32 %r1;
	// end inline asm
	// begin inline asm
	nanosleep.u32 %r1;
	// end inline asm
	// begin inline asm
	nanosleep.u32 %r1;
	// end inline asm
	// begin inline asm
	nanosleep.u32 %r1;
	// end inline asm
	// begin inline asm
	nanosleep.u32 %r1;
	// end inline asm
	// begin inline asm
	nanosleep.u32 %r1;
	// end inline asm
	// begin inline asm
	nanosleep.u32 %r1;
	// end inline asm
	// begin inline asm
	nanosleep.u32 %r1;
	// end inline asm
	// begin inline asm
	nanosleep.u32 %r1;
	// end inline asm
	// begin inline asm
	nanosleep.u32 %r1;
	// end inline asm
	// begin inline asm
	nanosleep.u32 %r1;
	// end inline asm
	// begin inline asm
	nanosleep.u32 %r1;
	// end inline asm
	// begin inline asm
	nanosleep.u32 %r1;
	// end inline asm
	// begin inline asm
	nanosleep.u32 %r1;
	// end inline asm
	// begin inline asm
	nanosleep.u32 %r1;
	// end inline asm
	// begin inline asm
	nanosleep.u32 %r1;
	// end inline asm
	// begin inline asm
	nanosleep.u32 %r1;
	// end inline asm
	// begin inline asm
	nanosleep.u32 %r1;
	// end inline asm
	// begin inline asm
	nanosleep.u32 %r1;
	// end inline asm
	// begin inline asm
	nanosleep.u32 %r1;
	// end inline asm
	// begin inline asm
	nanosleep.u32 %r1;
	// end inline asm
	// begin inline asm
	nanosleep.u32 %r1;
	// end inline asm
	// begin inline asm
	nanosleep.u32 %r1;
	// end inline asm
	// begin inline asm
	nanosleep.u32 %r1;
	// end inline asm
	// begin inline asm
	nanosleep.u32 %r1;
	// end inline asm
	// begin inline asm
	nanosleep.u32 %r1;
	// end inline asm
	// begin inline asm
	nanosleep.u32 %r1;
	// end inline asm
	// begin inline asm
	nanosleep.u32 %r1;
	// end inline asm
	// begin inline asm
	nanosleep.u32 %r1;
	// end inline asm
	// begin inline asm
	nanosleep.u32 %r1;
	// end inline asm
	// begin inline asm
	nanosleep.u32 %r1;
	// end inline asm
	// begin inline asm
	nanosleep.u32 %r1;
	// end inline asm
	// begin inline asm
	nanosleep.u32 %r1;
	// end inline asm
	// begin inline asm
	nanosleep.u32 %r1;
	// end inline asm
	// begin inline asm
	nanosleep.u32 %r1;
	// end inline asm
	// begin inline asm
	nanosleep.u32 %r1;
	// end inline asm
	// begin inline asm
	nanosleep.u32 %r1;
	// end inline asm
	// begin inline asm
	nanosleep.u32 %r1;
	// end inline asm
	// begin inline asm
	nanosleep.u32 %r1;
	// end inline asm
	// begin inline asm
	nanosleep.u32 %r1;
	// end inline asm
	// begin inline asm
	nanosleep.u32 %r1;
	// end inline asm
	// begin inline asm
	nanosleep.u32 %r1;
	// end inline asm
	// begin inline asm
	nanosleep.u32 %r1;
	// end inline asm
	// begin inline asm
	nanosleep.u32 %r1;
	// end inline asm
	// begin inline asm
	nanosleep.u32 %r1;
	// end inline asm
	// begin inline asm
	nanosleep.u32 %r1;
	// end inline asm
	// begin inline asm
	nanosleep.u32 %r1;
	// end inline asm
	// begin inline asm
	nanosleep.u32 %r1;
	// end inline asm
	// begin inline asm
	nanosleep.u32 %r1;
	// end inline asm
	// begin inline asm
	nanosleep.u32 %r1;
	// end inline asm
	// begin inline asm
	nanosleep.u32 %r1;
	// end inline asm
	// begin inline asm
	nanosleep.u32 %r1;
	// end inline asm
	// begin inline asm
	nanosleep.u32 %r1;
	// end inline asm
	// begin inline asm
	nanosleep.u32 %r1;
	// end inline asm
	// begin inline asm
	nanosleep.u32 %r1;
	// end inline asm
	// begin inline asm
	nanosleep.u32 %r1;
	// end inline asm
	// begin inline asm
	nanosleep.u32 %r1;
	// end inline asm
	// begin inline asm
	nanosleep.u32 %r1;
	// end inline asm
	// begin inline asm
	nanosleep.u32 %r1;
	// end inline asm
	// begin inline asm
	nanosleep.u32 %r1;
	// end inline asm
	// begin inline asm
	nanosleep.u32 %r1;
	// end inline asm
	// begin inline asm
	nanosleep.u32 %r1;
	// end inline asm
	// begin inline asm
	nanosleep.u32 %r1;
	// end inline asm
	// begin inline asm
	nanosleep.u32 %r1;
	// end inline asm
	// begin inline asm
	nanosleep.u32 %r1;
	// end inline asm
	// begin inline asm
	nanosleep.u32 %r1;
	// end inline asm
	// begin inline asm
	nanosleep.u32 %r1;
	// end inline asm
	// begin inline asm
	nanosleep.u32 %r1;
	// end inline asm
	// begin inline asm
	nanosleep.u32 %r1;
	// end inline asm
	// begin inline asm
	nanosleep.u32 %r1;
	// end inline asm
	// begin inline asm
	nanosleep.u32 %r1;
	// end inline asm
	// begin inline asm
	nanosleep.u32 %r1;
	// end inline asm
	// begin inline asm
	nanosleep.u32 %r1;
	// end inline asm
	// begin inline asm
	nanosleep.u32 %r1;
	// end inline asm
	// begin inline asm
	nanosleep.u32 %r1;
	// end inline asm
	// begin inline asm
	nanosleep.u32 %r1;
	// end inline asm
	// begin inline asm
	nanosleep.u32 %r1;
	// end inline asm
	// begin inline asm
	nanosleep.u32 %r1;
	// end inline asm
	// begin inline asm
	nanosleep.u32 %r1;
	// end inline asm
	// begin inline asm
	nanosleep.u32 %r1;
	// end inline asm
	// begin inline asm
	nanosleep.u32 %r1;
	// end inline asm
	// begin inline asm
	nanosleep.u32 %r1;
	// end inline asm
	// begin inline asm
	nanosleep.u32 %r1;
	// end inline asm
	// begin inline asm
	nanosleep.u32 %r1;
	// end inline asm
	// begin inline asm
	nanosleep.u32 %r1;
	// end inline asm
	// begin inline asm
	nanosleep.u32 %r1;
	// end inline asm
	// begin inline asm
	nanosleep.u32 %r1;
	// end inline asm
	// begin inline asm
	nanosleep.u32 %r1;
	// end inline asm
	// begin inline asm
	nanosleep.u32 %r1;
	// end inline asm
	// begin inline asm
	nanosleep.u32 %r1;
	// end inline asm
	// begin inline asm
	nanosleep.u32 %r1;
	// end inline asm
	// begin inline asm
	nanosleep.u32 %r1;
	// end inline asm
	// begin inline asm
	nanosleep.u32 %r1;
	// end inline asm
	// begin inline asm
	nanosleep.u32 %r1;
	// end inline asm
	// begin inline asm
	nanosleep.u32 %r1;
	// end inline asm
	// begin inline asm
	nanosleep.u32 %r1;
	// end inline asm
	// begin inline asm
	nanosleep.u32 %r1;
	// end inline asm
	// begin inline asm
	nanosleep.u32 %r1;
	// end inline asm
	// begin inline asm
	nanosleep.u32 %r1;
	// end inline asm
	// begin inline asm
	nanosleep.u32 %r1;
	// end inline asm
	// begin inline asm
	nanosleep.u32 %r1;
	// end inline asm
	// begin inline asm
	nanosleep.u32 %r1;
	// end inline asm
	// begin inline asm
	nanosleep.u32 %r1;
	// end inline asm
	// begin inline asm
	nanosleep.u32 %r1;
	// end inline asm
	// begin inline asm
	nanosleep.u32 %r1;
	// end inline asm
	// begin inline asm
	nanosleep.u32 %r1;
	// end inline asm
	// begin inline asm
	nanosleep.u32 %r1;
	// end inline asm
	// begin inline asm
	nanosleep.u32 %r1;
	// end inline asm
	// begin inline asm
	nanosleep.u32 %r1;
	// end inline asm
	// begin inline asm
	nanosleep.u32 %r1;
	// end inline asm
	// begin inline asm
	nanosleep.u32 %r1;
	// end inline asm
	// begin inline asm
	nanosleep.u32 %r1;
	// end inline asm
	// begin inline asm
	nanosleep.u32 %r1;
	// end inline asm
	// begin inline asm
	nanosleep.u32 %r1;
	// end inline asm
	// begin inline asm
	nanosleep.u32 %r1;
	// end inline asm
	// begin inline asm
	nanosleep.u32 %r1;
	// end inline asm
	// begin inline asm
	nanosleep.u32 %r1;
	// end inline asm
	// begin inline asm
	nanosleep.u32 %r1;
	// end inline asm
	// begin inline asm
	nanosleep.u32 %r1;
	// end inline asm
	// begin inline asm
	nanosleep.u32 %r1;
	// end inline asm
	// begin inline asm
	nanosleep.u32 %r1;
	// end inline asm
	// begin inline asm
	nanosleep.u32 %r1;
	// end inline asm
	// begin inline asm
	nanosleep.u32 %r1;
	// end inline asm
	// begin inline asm
	nanosleep.u32 %r1;
	// end inline asm
	// begin inline asm
	nanosleep.u32 %r1;
	// end inline asm
	// begin inline asm
	nanosleep.u32 %r1;
	// end inline asm
	// begin inline asm
	nanosleep.u32 %r1;
	// end inline asm
	// begin inline asm
	nanosleep.u32 %r1;
	// end inline asm
	// begin inline asm
	nanosleep.u32 %r1;
	// end inline asm
	// begin inline asm
	nanosleep.u32 %r1;
	// end inline asm
	// begin inline asm
	nanosleep.u32 %r1;
	// end inline asm
	// begin inline asm
	nanosleep.u32 %r1;
	// end inline asm
	// begin inline asm
	nanosleep.u32 %r1;
	// end inline asm
	// begin inline asm
	nanosleep.u32 %r1;
	// end inline asm
	// begin inline asm
	nanosleep.u32 %r1;
	// end inline asm
	// begin inline asm
	nanosleep.u32 %r1;
	// end inline asm
	// begin inline asm
	nanosleep.u32 %r1;
	// end inline asm
	// begin inline asm
	nanosleep.u32 %r1;
	// end inline asm
	// begin inline asm
	nanosleep.u32 %r1;
	// end inline asm
	// begin inline asm
	nanosleep.u32 %r1;
	// end inline asm
	// begin inline asm
	nanosleep.u32 %r1;
	// end inline asm
	// begin inline asm
	nanosleep.u32 %r1;
	// end inline asm
	// begin inline asm
	nanosleep.u32 %r1;
	// end inline asm
	// begin inline asm
	nanosleep.u32 %r1;
	// end inline asm
	// begin inline asm
	nanosleep.u32 %r1;
	// end inline asm
	// begin inline asm
	nanosleep.u32 %r1;
	// end inline asm
	// begin inline asm
	nanosleep.u32 %r1;
	// end inline asm
	// begin inline asm
	nanosleep.u32 %r1;
	// end inline asm
	// begin inline asm
	nanosleep.u32 %r1;
	// end inline asm
	// begin inline asm
	nanosleep.u32 %r1;
	// end inline asm
	// begin inline asm
	nanosleep.u32 %r1;
	// end inline asm
	// begin inline asm
	nanosleep.u32 %r1;
	// end inline asm
	// begin inline asm
	nanosleep.u32 %r1;
	// end inline asm
	// begin inline asm
	nanosleep.u32 %r1;
	// end inline asm
	// begin inline asm
	nanosleep.u32 %r1;
	// end inline asm
	// begin inline asm
	nanosleep.u32 %r1;
	// end inline asm
	// begin inline asm
	nanosleep.u32 %r1;
	// end inline asm
	// begin inline asm
	nanosleep.u32 %r1;
	// end inline asm
	// begin inline asm
	nanosleep.u32 %r1;
	// end inline asm
	// begin inline asm
	nanosleep.u32 %r1;
	// end inline asm
	// begin inline asm
	nanosleep.u32 %r1;
	// end inline asm
	// begin inline asm
	nanosleep.u32 %r1;
	// end inline asm
	// begin inline asm
	nanosleep.u32 %r1;
	// end inline asm
	// begin inline asm
	nanosleep.u32 %r1;
	// end inline asm
	// begin inline asm
	nanosleep.u32 %r1;
	// end inline asm
	// begin inline asm
	nanosleep.u32 %r1;
	// end inline asm
	// begin inline asm
	nanosleep.u32 %r1;
	// end inline asm
	// begin inline asm
	nanosleep.u32 %r1;
	// end inline asm
	// begin inline asm
	nanosleep.u32 %r1;
	// end inline asm
	// begin inline asm
	nanosleep.u32 %r1;
	// end inline asm
	// begin inline asm
	nanosleep.u32 %r1;
	// end inline asm
	// begin inline asm
	nanosleep.u32 %r1;
	// end inline asm
	// begin inline asm
	nanosleep.u32 %r1;
	// end inline asm
	// begin inline asm
	nanosleep.u32 %r1;
	// end inline asm
	// begin inline asm
	nanosleep.u32 %r1;
	// end inline asm
	// begin inline asm
	nanosleep.u32 %r1;
	// end inline asm
	// begin inline asm
	nanosleep.u32 %r1;
	// end inline asm
	// begin inline asm
	nanosleep.u32 %r1;
	// end inline asm
	// begin inline asm
	nanosleep.u32 %r1;
	// end inline asm
	// begin inline asm
	nanosleep.u32 %r1;
	// end inline asm
	// begin inline asm
	nanosleep.u32 %r1;
	// end inline asm
	// begin inline asm
	nanosleep.u32 %r1;
	// end inline asm
	// begin inline asm
	nanosleep.u32 %r1;
	// end inline asm
	// begin inline asm
	nanosleep.u32 %r1;
	// end inline asm
	// begin inline asm
	nanosleep.u32 %r1;
	// end inline asm
	// begin inline asm
	nanosleep.u32 %r1;
	// end inline asm
	// begin inline asm
	nanosleep.u32 %r1;
	// end inline asm
	// begin inline asm
	nanosleep.u32 %r1;
	// end inline asm
	// begin inline asm
	nanosleep.u32 %r1;
	// end inline asm
	// begin inline asm
	nanosleep.u32 %r1;
	// end inline asm
	// begin inline asm
	nanosleep.u32 %r1;
	// end inline asm
	// begin inline asm
	nanosleep.u32 %r1;
	// end inline asm
	// begin inline asm
	nanosleep.u32 %r1;
	// end inline asm
	// begin inline asm
	nanosleep.u32 %r1;
	// end inline asm
	// begin inline asm
	nanosleep.u32 %r1;
	// end inline asm
	// begin inline asm
	nanosleep.u32 %r1;
	// end inline asm
	// begin inline asm
	nanosleep.u32 %r1;
	// end inline asm
	// begin inline asm
	nanosleep.u32 %r1;
	// end inline asm
	// begin inline asm
	nanosleep.u32 %r1;
	// end inline asm
	// begin inline asm
	nanosleep.u32 %r1;
	// end inline asm
	// begin inline asm
	nanosleep.u32 %r1;
	// end inline asm
	// begin inline asm
	nanosleep.u32 %r1;
	// end inline asm
	// begin inline asm
	nanosleep.u32 %r1;
	// end inline asm
	// begin inline asm
	nanosleep.u32 %r1;
	// end inline asm
	// begin inline asm
	nanosleep.u32 %r1;
	// end inline asm
	// begin inline asm
	nanosleep.u32 %r1;
	// end inline asm
	// begin inline asm
	nanosleep.u32 %r1;
	// end inline asm
	// begin inline asm
	nanosleep.u32 %r1;
	// end inline asm
	// begin inline asm
	nanosleep.u32 %r1;
	// end inline asm
	// begin inline asm
	nanosleep.u32 %r1;
	// end inline asm
	// begin inline asm
	nanosleep.u32 %r1;
	// end inline asm
	// begin inline asm
	nanosleep.u32 %r1;
	// end inline asm
	// begin inline asm
	nanosleep.u32 %r1;
	// end inline asm
	// begin inline asm
	nanosleep.u32 %r1;
	// end inline asm
	// begin inline asm
	nanosleep.u32 %r1;
	// end inline asm
	// begin inline asm
	nanosleep.u32 %r1;
	// end inline asm
	// begin inline asm
	nanosleep.u32 %r1;
	// end inline asm
	// begin inline asm
	nanosleep.u32 %r1;
	// end inline asm
	// begin inline asm
	nanosleep.u32 %r1;
	// end inline asm
	// begin inline asm
	nanosleep.u32 %r1;
	// end inline asm
	// begin inline asm
	nanosleep.u32 %r1;
	// end inline asm
	// begin inline asm
	nanosleep.u32 %r1;
	// end inline asm
	// begin inline asm
	nanosleep.u32 %r1;
	// end inline asm
	// begin inline asm
	nanosleep.u32 %r1;
	// end inline asm
	// begin inline asm
	nanosleep.u32 %r1;
	// end inline asm
	// begin inline asm
	nanosleep.u32 %r1;
	// end inline asm
	// begin inline asm
	nanosleep.u32 %r1;
	// end inline asm
	// begin inline asm
	nanosleep.u32 %r1;
	// end inline asm
	// begin inline asm
	nanosleep.u32 %r1;
	// end inline asm
	// begin inline asm
	nanosleep.u32 %r1;
	// end inline asm
	// begin inline asm
	nanosleep.u32 %r1;
	// end inline asm
	// begin inline asm
	nanosleep.u32 %r1;
	// end inline asm
	// begin inline asm
	nanosleep.u32 %r1;
	// end inline asm
	// begin inline asm
	nanosleep.u32 %r1;
	// end inline asm
	// begin inline asm
	nanosleep.u32 %r1;
	// end inline asm
	// begin inline asm
	nanosleep.u32 %r1;
	// end inline asm
	// begin inline asm
	nanosleep.u32 %r1;
	// end inline asm
	// begin inline asm
	nanosleep.u32 %r1;
	// end inline asm
	// begin inline asm
	nanosleep.u32 %r1;
	// end inline asm
	// begin inline asm
	nanosleep.u32 %r1;
	// end inline asm
	// begin inline asm
	nanosleep.u32 %r1;
	// end inline asm
	// begin inline asm
	nanosleep.u32 %r1;
	// end inline asm
	// begin inline asm
	nanosleep.u32 %r1;
	// end inline asm
	// begin inline asm
	nanosleep.u32 %r1;
	// end inline asm
	// begin inline asm
	nanosleep.u32 %r1;
	// end inline asm
	// begin inline asm
	nanosleep.u32 %r1;
	// end inline asm
	// begin inline asm
	nanosleep.u32 %r1;
	// end inline asm
	// begin inline asm
	nanosleep.u32 %r1;
	// end inline asm
	// begin inline asm
	nanosleep.u32 %r1;
	// end inline asm
	// begin inline asm
	nanosleep.u32 %r1;
	// end inline asm
	// begin inline asm
	nanosleep.u32 %r1;
	// end inline asm
	// begin inline asm
	nanosleep.u32 %r1;
	// end inline asm
	// begin inline asm
	nanosleep.u32 %r1;
	// end inline asm
	// begin inline asm
	nanosleep.u32 %r1;
	// end inline asm
	// begin inline asm
	nanosleep.u32 %r1;
	// end inline asm
	// begin inline asm
	nanosleep.u32 %r1;
	// end inline asm
	// begin inline asm
	nanosleep.u32 %r1;
	// end inline asm
	// begin inline asm
	nanosleep.u32 %r1;
	// end inline asm
	// begin inline asm
	nanosleep.u32 %r1;
	// end inline asm
	// begin inline asm
	nanosleep.u32 %r1;
	// end inline asm
	// begin inline asm
	nanosleep.u32 %r1;
	// end inline asm
	// begin inline asm
	nanosleep.u32 %r1;
	// end inline asm
	// begin inline asm
	nanosleep.u32 %r1;
	// end inline asm
	// begin inline asm
	nanosleep.u32 %r1;
	// end inline asm
	// begin inline asm
	nanosleep.u32 %r1;
	// end inline asm
	// begin inline asm
	nanosleep.u32 %r1;
	// end inline asm
	// begin inline asm
	nanosleep.u32 %r1;
	// end inline asm
	// begin inline asm
	nanosleep.u32 %r1;
	// end inline asm
	// begin inline asm
	nanosleep.u32 %r1;
	// end inline asm
	// begin inline asm
	nanosleep.u32 %r1;
	// end inline asm
	// begin inline asm
	nanosleep.u32 %r1;
	// end inline asm
	// begin inline asm
	nanosleep.u32 %r1;
	// end inline asm
	// begin inline asm
	nanosleep.u32 %r1;
	// end inline asm
	// begin inline asm
	nanosleep.u32 %r1;
	// end inline asm
	// begin inline asm
	nanosleep.u32 %r1;
	// end inline asm
	// begin inline asm
	nanosleep.u32 %r1;
	// end inline asm
	// begin inline asm
	nanosleep.u32 %r1;
	// end inline asm
	// begin inline asm
	nanosleep.u32 %r1;
	// end inline asm
	// begin inline asm
	nanosleep.u32 %r1;
	// end inline asm
	// begin inline asm
	nanosleep.u32 %r1;
	// end inline asm
	// begin inline asm
	nanosleep.u32 %r1;
	// end inline asm
	// begin inline asm
	nanosleep.u32 %r1;
	// end inline asm
	// begin inline asm
	nanosleep.u32 %r1;
	// end inline asm
	// begin inline asm
	nanosleep.u32 %r1;
	// end inline asm
	// begin inline asm
	nanosleep.u32 %r1;
	// end inline asm
	// begin inline asm
	nanosleep.u32 %r1;
	// end inline asm
	// begin inline asm
	nanosleep.u32 %r1;
	// end inline asm
	// begin inline asm
	nanosleep.u32 %r1;
	// end inline asm
	// begin inline asm
	nanosleep.u32 %r1;
	// end inline asm
	// begin inline asm
	nanosleep.u32 %r1;
	// end inline asm
	// begin inline asm
	nanosleep.u32 %r1;
	// end inline asm
	// begin inline asm
	nanosleep.u32 %r1;
	// end inline asm
	// begin inline asm
	nanosleep.u32 %r1;
	// end inline asm
	// begin inline asm
	nanosleep.u32 %r1;
	// end inline asm
	// begin inline asm
	nanosleep.u32 %r1;
	// end inline asm
	// begin inline asm
	nanosleep.u32 %r1;
	// end inline asm
	// begin inline asm
	nanosleep.u32 %r1;
	// end inline asm
	// begin inline asm
	nanosleep.u32 %r1;
	// end inline asm
	// begin inline asm
	nanosleep.u32 %r1;
	// end inline asm
	// begin inline asm
	nanosleep.u32 %r1;
	// end inline asm
	// begin inline asm
	nanosleep.u32 %r1;
	// end inline asm
	// begin inline asm
	nanosleep.u32 %r1;
	// end inline asm
	// begin inline asm
	nanosleep.u32 %r1;
	// end inline asm
	// begin inline asm
	nanosleep.u32 %r1;
	// end inline asm
	// begin inline asm
	nanosleep.u32 %r1;
	// end inline asm
	// begin inline asm
	nanosleep.u32 %r1;
	// end inline asm
	// begin inline asm
	nanosleep.u32 %r1;
	// end inline asm
	// begin inline asm
	nanosleep.u32 %r1;
	// end inline asm
	// begin inline asm
	nanosleep.u32 %r1;
	// end inline asm
	// begin inline asm
	nanosleep.u32 %r1;
	// end inline asm
	// begin inline asm
	nanosleep.u32 %r1;
	// end inline asm
	// begin inline asm
	nanosleep.u32 %r1;
	// end inline asm
	// begin inline asm
	nanosleep.u32 %r1;
	// end inline asm
	// begin inline asm
	nanosleep.u32 %r1;
	// end inline asm
	// begin inline asm
	nanosleep.u32 %r1;
	// end inline asm
	// begin inline asm
	nanosleep.u32 %r1;
	// end inline asm
	// begin inline asm
	nanosleep.u32 %r1;
	// end inline asm
	// begin inline asm
	nanosleep.u32 %r1;
	// end inline asm
	// begin inline asm
	nanosleep.u32 %r1;
	// end inline asm
	// begin inline asm
	nanosleep.u32 %r1;
	// end inline asm
	// begin inline asm
	nanosleep.u32 %r1;
	// end inline asm
	// begin inline asm
	nanosleep.u32 %r1;
	// end inline asm
	// begin inline asm
	nanosleep.u32 %r1;
	// end inline asm
	// begin inline asm
	nanosleep.u32 %r1;
	// end inline asm
	// begin inline asm
	nanosleep.u32 %r1;
	// end inline asm
	// begin inline asm
	nanosleep.u32 %r1;
	// end inline asm
	// begin inline asm
	nanosleep.u32 %r1;
	// end inline asm
	// begin inline asm
	nanosleep.u32 %r1;
	// end inline asm
	// begin inline asm
	nanosleep.u32 %r1;
	// end inline asm
	// begin inline asm
	nanosleep.u32 %r1;
	// end inline asm
	// begin inline asm
	nanosleep.u32 %r1;
	// end inline asm
	// begin inline asm
	nanosleep.u32 %r1;
	// end inline asm
	// begin inline asm
	nanosleep.u32 %r1;
	// end inline asm
	// begin inline asm
	nanosleep.u32 %r1;
	// end inline asm
	// begin inline asm
	nanosleep.u32 %r1;
	// end inline asm
	// begin inline asm
	nanosleep.u32 %r1;
	// end inline asm
	// begin inline asm
	nanosleep.u32 %r1;
	// end inline asm
	// begin inline asm
	nanosleep.u32 %r1;
	// end inline asm
	// begin inline asm
	nanosleep.u32 %r1;
	// end inline asm
	// begin inline asm
	nanosleep.u32 %r1;
	// end inline asm
	// begin inline asm
	nanosleep.u32 %r1;
	// end inline asm
	// begin inline asm
	nanosleep.u32 %r1;
	// end inline asm
	// begin inline asm
	nanosleep.u32 %r1;
	// end inline asm
	// begin inline asm
	nanosleep.u32 %r1;
	// end inline asm
	// begin inline asm
	nanosleep.u32 %r1;
	// end inline asm
	// begin inline asm
	nanosleep.u32 %r1;
	// end inline asm
	// begin inline asm
	nanosleep.u32 %r1;
	// end inline asm
	// begin inline asm
	nanosleep.u32 %r1;
	// end inline asm
	// begin inline asm
	nanosleep.u32 %r1;
	// end inline asm
	// begin inline asm
	nanosleep.u32 %r1;
	// end inline asm
	// begin inline asm
	nanosleep.u32 %r1;
	// end inline asm
	// begin inline asm
	nanosleep.u32 %r1;
	// end inline asm
	// begin inline asm
	nanosleep.u32 %r1;
	// end inline asm
	// begin inline asm
	nanosleep.u32 %r1;
	// end inline asm
	// begin inline asm
	nanosleep.u32 %r1;
	// end inline asm
	// begin inline asm
	nanosleep.u32 %r1;
	// end inline asm
	// begin inline asm
	nanosleep.u32 %r1;
	// end inline asm
	// begin inline asm
	nanosleep.u32 %r1;
	// end inline asm
	// begin inline asm
	nanosleep.u32 %r1;
	// end inline asm
	// begin inline asm
	nanosleep.u32 %r1;
	// end inline asm
	// begin inline asm
	nanosleep.u32 %r1;
	// end inline asm
	// begin inline asm
	nanosleep.u32 %r1;
	// end inline asm
	// begin inline asm
	nanosleep.u32 %r1;
	// end inline asm
	// begin inline asm
	nanosleep.u32 %r1;
	// end inline asm
	// begin inline asm
	nanosleep.u32 %r1;
	// end inline asm
	// begin inline asm
	nanosleep.u32 %r1;
	// end inline asm
	// begin inline asm
	nanosleep.u32 %r1;
	// end inline asm
	// begin inline asm
	nanosleep.u32 %r1;
	// end inline asm
	// begin inline asm
	nanosleep.u32 %r1;
	// end inline asm
	// begin inline asm
	nanosleep.u32 %r1;
	// end inline asm
	// begin inline asm
	nanosleep.u32 %r1;
	// end inline asm
	// begin inline asm
	nanosleep.u32 %r1;
	// end inline asm
	// begin inline asm
	nanosleep.u32 %r1;
	// end inline asm
	// begin inline asm
	nanosleep.u32 %r1;
	// end inline asm
	// begin inline asm
	nanosleep.u32 %r1;
	// end inline asm
	// begin inline asm
	nanosleep.u32 %r1;
	// end inline asm
	// begin inline asm
	nanosleep.u32 %r1;
	// end inline asm
	// begin inline asm
	nanosleep.u32 %r1;
	// end inline asm
	// begin inline asm
	nanosleep.u32 %r1;
	// end inline asm
	// begin inline asm
	nanosleep.u32 %r1;
	// end inline asm
	// begin inline asm
	nanosleep.u32 %r1;
	// end inline asm
	// begin inline asm
	nanosleep.u32 %r1;
	// end inline asm
	// begin inline asm
	nanosleep.u32 %r1;
	// end inline asm
	// begin inline asm
	nanosleep.u32 %r1;
	// end inline asm
	// begin inline asm
	nanosleep.u32 %r1;
	// end inline asm
	// begin inline asm
	nanosleep.u32 %r1;
	// end inline asm
	// begin inline asm
	nanosleep.u32 %r1;
	// end inline asm
	// begin inline asm
	nanosleep.u32 %r1;
	// end inline asm
	// begin inline asm
	nanosleep.u32 %r1;
	// end inline asm
	// begin inline asm
	nanosleep.u32 %r1;
	// end inline asm
	// begin inline asm
	nanosleep.u32 %r1;
	// end inline asm
	// begin inline asm
	nanosleep.u32 %r1;
	// end inline asm
	// begin inline asm
	nanosleep.u32 %r1;
	// end inline asm
	// begin inline asm
	nanosleep.u32 %r1;
	// end inline asm
	// begin inline asm
	nanosleep.u32 %r1;
	// end inline asm
	// begin inline asm
	nanosleep.u32 %r1;
	// end inline asm
	// begin inline asm
	nanosleep.u32 %r1;
	// end inline asm
	// begin inline asm
	nanosleep.u32 %r1;
	// end inline asm
	// begin inline asm
	nanosleep.u32 %r1;
	// end inline asm
	// begin inline asm
	nanosleep.u32 %r1;
	// end inline asm
	// begin inline asm
	nanosleep.u32 %r1;
	// end inline asm
	// begin inline asm
	nanosleep.u32 %r1;
	// end inline asm
	// begin inline asm
	nanosleep.u32 %r1;
	// end inline asm
	// begin inline asm
	nanosleep.u32 %r1;
	// end inline asm
	// begin inline asm
	nanosleep.u32 %r1;
	// end inline asm
	// begin inline asm
	nanosleep.u32 %r1;
	// end inline asm
	// begin inline asm
	nanosleep.u32 %r1;
	// end inline asm
	// begin inline asm
	nanosleep.u32 %r1;
	// end inline asm
	// begin inline asm
	nanosleep.u32 %r1;
	// end inline asm
	// begin inline asm
	nanosleep.u32 %r1;
	// end inline asm
	// begin inline asm
	nanosleep.u32 %r1;
	// end inline asm
	// begin inline asm
	nanosleep.u32 %r1;
	// end inline asm
	// begin inline asm
	nanosleep.u32 %r1;
	// end inline asm
	// begin inline asm
	nanosleep.u32 %r1;
	// end inline asm
	// begin inline asm
	nanosleep.u32 %r1;
	// end inline asm
	// begin inline asm
	nanosleep.u32 %r1;
	// end inline asm
	// begin inline asm
	nanosleep.u32 %r1;
	// end inline asm
	// begin inline asm
	nanosleep.u32 %r1;
	// end inline asm
	// begin inline asm
	nanosleep.u32 %r1;
	// end inline asm
	// begin inline asm
	nanosleep.u32 %r1;
	// end inline asm
	// begin inline asm
	nanosleep.u32 %r1;
	// end inline asm
	// begin inline asm
	nanosleep.u32 %r1;
	// end inline asm
	// begin inline asm
	nanosleep.u32 %r1;
	// end inline asm
	// begin inline asm
	nanosleep.u32 %r1;
	// end inline asm
	// begin inline asm
	nanosleep.u32 %r1;
	// end inline asm
	// begin inline asm
	nanosleep.u32 %r1;
	// end inline asm
	// begin inline asm
	nanosleep.u32 %r1;
	// end inline asm
	// begin inline asm
	nanosleep.u32 %r1;
	// end inline asm
	// begin inline asm
	nanosleep.u32 %r1;
	// end inline asm
	// begin inline asm
	nanosleep.u32 %r1;
	// end inline asm
	// begin inline asm
	nanosleep.u32 %r1;
	// end inline asm
	// begin inline asm
	nanosleep.u32 %r1;
	// end inline asm
	// begin inline asm
	nanosleep.u32 %r1;
	// end inline asm
	// begin inline asm
	nanosleep.u32 %r1;
	// end inline asm
	// begin inline asm
	nanosleep.u32 %r1;
	// end inline asm
	// begin inline asm
	nanosleep.u32 %r1;
	// end inline asm
	// begin inline asm
	nanosleep.u32 %r1;
	// end inline asm
	// begin inline asm
	nanosleep.u32 %r1;
	// end inline asm
	// begin inline asm
	nanosleep.u32 %r1;
	// end inline asm
	// begin inline asm
	nanosleep.u32 %r1;
	// end inline asm
	// begin inline asm
	nanosleep.u32 %r1;
	// end inline asm
	// begin inline asm
	nanosleep.u32 %r1;
	// end inline asm
	// begin inline asm
	nanosleep.u32 %r1;
	// end inline asm
	// begin inline asm
	nanosleep.u32 %r1;
	// end inline asm
	// begin inline asm
	nanosleep.u32 %r1;
	// end inline asm
	// begin inline asm
	nanosleep.u32 %r1;
	// end inline asm
	// begin inline asm
	nanosleep.u32 %r1;
	// end inline asm
	// begin inline asm
	nanosleep.u32 %r1;
	// end inline asm
	// begin inline asm
	nanosleep.u32 %r1;
	// end inline asm
	// begin inline asm
	nanosleep.u32 %r1;
	// end inline asm
	// begin inline asm
	nanosleep.u32 %r1;
	// end inline asm
	// begin inline asm
	nanosleep.u32 %r1;
	// end inline asm
	// begin inline asm
	nanosleep.u32 %r1;
	// end inline asm
	// begin inline asm
	nanosleep.u32 %r1;
	// end inline asm
	// begin inline asm
	nanosleep.u32 %r1;
	// end inline asm
	// begin inline asm
	nanosleep.u32 %r1;
	// end inline asm
	ret;

}


// ===== COMPILED SASS (sm_100) =====

	.target	sm_100

	.elftype	@"ET_EXEC"


//--------------------- .note.nv.tkinfo           --------------------------
	.section	.note.nv.tkinfo,"",@"SHT_NOTE"
	.sectionflags	@"SHF_NOTE_NV_TKINFO"
	.tkinfo
        /*0018*/ 	.word	0x00000002
        /*0030*/ 	.string	""
        /*0030*/ 	.string	"ptxas"
        /*0030*/ 	.string	"Cuda compilation tools, release 13.0, V13.0.88"
        /*0030*/ 	.string	"Build cuda_13.0.r13.0/compiler.36424714_0"
        /*0030*/ 	.string	"-arch sm_100 -m 64 "



//--------------------- .note.nv.cuinfo           --------------------------
	.section	.note.nv.cuinfo,"",@"SHT_NOTE"
	.sectionflags	@"SHF_NOTE_NV_CUINFO"
        /*0018*/ 	.short	0x0002
        /*001a*/ 	.short	0x0064
        /*001c*/ 	.short	0x0082
	.zero		2


//--------------------- .nv.info                  --------------------------
	.section	.nv.info,"",@"SHT_CUDA_INFO"
	.align	4


	//----- nvinfo : EIATTR_REGCOUNT
	.align		4
        /*0000*/ 	.byte	0x04, 0x2f
        /*0002*/ 	.short	(.L_1 - .L_0)
	.align		4
.L_0:
        /*0004*/ 	.word	index@(sleep)
        /*0008*/ 	.word	0x00000004


	//----- nvinfo : EIATTR_FRAME_SIZE
	.align		4
.L_1:
        /*000c*/ 	.byte	0x04, 0x11
        /*000e*/ 	.short	(.L_3 - .L_2)
	.align		4
.L_2:
        /*0010*/ 	.word	index@(sleep)
        /*0014*/ 	.word	0x00000000


	//----- nvinfo : EIATTR_MIN_STACK_SIZE
	.align		4
.L_3:
        /*0018*/ 	.byte	0x04, 0x12
        /*001a*/ 	.short	(.L_5 - .L_4)
	.align		4
.L_4:
        /*001c*/ 	.word	index@(sleep)
        /*0020*/ 	.word	0x00000000
.L_5:


//--------------------- .nv.compat                --------------------------
	.section	.nv.compat,"",@"SHT_CUDA_COMPAT_INFO"
	.align	4
        /*0000*/ 	.byte	0x02, 0x09, 0x00, 0x00, 0x02, 0x02, 0x01, 0x00, 0x02, 0x05, 0x05, 0x00, 0x03, 0x07, 0x01, 0x01
        /*0010*/ 	.byte	0x02, 0x03, 0x00, 0x00, 0x02, 0x06, 0x01, 0x00, 0x04, 0x0b, 0x08, 0x00, 0x09, 0x00, 0x00, 0x00
        /*0020*/ 	.byte	0x00, 0x00, 0x00, 0x00


//--------------------- .nv.info.sleep            --------------------------
	.section	.nv.info.sleep,"",@"SHT_CUDA_INFO"
	.sectionflags	@""
	.align	4


	//----- nvinfo : EIATTR_CUDA_API_VERSION
	.align		4
        /*0000*/ 	.byte	0x04, 0x37
        /*0002*/ 	.short	(.L_7 - .L_6)
.L_6:
        /*0004*/ 	.word	0x00000082


	//----- nvinfo : EIATTR_KPARAM_INFO
	.align		4
.L_7:
        /*0008*/ 	.byte	0x04, 0x17
        /*000a*/ 	.short	(.L_9 - .L_8)
.L_8:
        /*000c*/ 	.word	0x00000000
        /*0010*/ 	.short	0x0000
        /*0012*/ 	.short	0x0000
        /*0014*/ 	.byte	0x00, 0xf0, 0x11, 0x00


	//----- nvinfo : EIATTR_SPARSE_MMA_MASK
	.align		4
.L_9:
        /*0018*/ 	.byte	0x03, 0x50
        /*001a*/ 	.short	0x0000


	//----- nvinfo : EIATTR_MAXREG_COUNT
	.align		4
        /*001c*/ 	.byte	0x03, 0x1b
        /*001e*/ 	.short	0x00ff


	//----- nvinfo : EIATTR_MERCURY_ISA_VERSION
	.align		4
        /*0020*/ 	.byte	0x03, 0x5f
        /*0022*/ 	.short	0x0101


	//----- nvinfo : EIATTR_VRC_CTA_INIT_COUNT
	.align		4
        /*0024*/ 	.byte	0x02, 0x4a
	.zero		1
	.zero		1


	//----- nvinfo : EIATTR_EXIT_INSTR_OFFSETS
	.align		4
        /*0028*/ 	.byte	0x04, 0x1c
        /*002a*/ 	.short	(.L_11 - .L_10)


	//   ....[0]....
.L_10:
        /*002c*/ 	.word	0x00003ea0


	//----- nvinfo : EIATTR_CBANK_PARAM_SIZE
	.align		4
.L_11:
        /*0030*/ 	.byte	0x03, 0x19
        /*0032*/ 	.short	0x0004


	//----- nvinfo : EIATTR_PARAM_CBANK
	.align		4
        /*0034*/ 	.byte	0x04, 0x0a
        /*0036*/ 	.short	(.L_13 - .L_12)
	.align		4
.L_12:
        /*0038*/ 	.word	index@(.nv.constant0.sleep)
        /*003c*/ 	.short	0x0380
        /*003e*/ 	.short	0x0004


	//----- nvinfo : EIATTR_SW_WAR
	.align		4
.L_13:
        /*0040*/ 	.byte	0x04, 0x36
        /*0042*/ 	.short	(.L_15 - .L_14)
.L_14:
        /*0044*/ 	.word	0x00000008
.L_15:


//--------------------- .nv.callgraph             --------------------------
	.section	.nv.callgraph,"",@"SHT_CUDA_CALLGRAPH"
	.align	4
	.sectionentsize	8
	.align		4
        /*0000*/ 	.word	0x00000000
	.align		4
        /*0004*/ 	.word	0xffffffff
	.align		4
        /*0008*/ 	.word	0x00000000
	.align		4
        /*000c*/ 	.word	0xfffffffe
	.align		4
        /*0010*/ 	.word	0x00000000
	.align		4
        /*0014*/ 	.word	0xfffffffd
	.align		4
        /*0018*/ 	.word	0x00000000
	.align		4
        /*001c*/ 	.word	0xfffffffc


//--------------------- .text.sleep               --------------------------
	.section	.text.sleep,"ax",@progbits
	.align	128
        .global         sleep
        .type           sleep,@function
        .size           sleep,(.L_x_1 - sleep)
        .other          sleep,@"STO_CUDA_ENTRY STV_DEFAULT"
sleep:
.text.sleep:
[----:B------:R-:W-:Y:S08]  /*0000*/  LDC R1, c[0x0][0x37c] ;  /* 0x0000df00ff017b82 */ /* 0x000ff00000000800 */
[----:B------:R-:W0:Y:S02]  /*0010*/  LDC R0, c[0x0][0x380] ;  /* 0x0000e000ff007b82 */ /* 0x000e240000000800 */
[----:B0-----:R-:W-:Y:S08]  /*0020*/  NANOSLEEP R0 ;  /* 0x000000000000735d */ /* 0x001ff00003800000 */
[----:B------:R-:W-:Y:S08]  /*0030*/  NANOSLEEP R0 ;  /* 0x000000000000735d */ /* 0x000ff00003800000 */
        /* <DEDUP_REMOVED lines=997> */
[----:B------:R-:W-:Y:S05]  /*3e90*/  NANOSLEEP R0 ;  /* 0x000000000000735d */ /* 0x000fea0003800000 */
[----:B------:R-:W-:Y:S05]  /*3ea0*/  EXIT ;  /* 0x000000000000794d */ /* 0x000fea0003800000 */
.L_x_0:
[----:B------:R-:W-:-:S00]  /*3eb0*/  BRA `(.L_x_0) ;  /* 0xfffffffc00fc7947 */ /* 0x000fc0000383ffff */
[----:B------:R-:W-:-:S00]  /*3ec0*/  NOP ;  /* 0x0000000000007918 */ /* 0x000fc00000000000 */
        /* <DEDUP_REMOVED lines=11> */
.L_x_1:


//--------------------- .nv.shared.reserved.0     --------------------------
	.section	.nv.shared.reserved.0,"aw",@nobits
	.weak		__nv_reservedSMEM_offset_0_alias
	.size		__nv_reservedSMEM_offset_0_alias, 0, 64
	.other		__nv_reservedSMEM_offset_0_alias,@"STO_CUDA_RESERVED_SHARED STV_DEFAULT"
__nv_reservedSMEM_offset_0_alias:
	.zero		0
	.zero		64


//--------------------- .nv.constant0.sleep       --------------------------
	.section	.nv.constant0.sleep,"a",@progbits
	.sectionflags	@""
	.align	4
.nv.constant0.sleep:
	.zero		900


//--------------------- SYMBOLS --------------------------

	.type		.nv.reservedSmem.offset0,@object
	.size		.nv.reservedSmem.offset0,0x4
